//
// Generated by NVIDIA NVVM Compiler
//
// Compiler Build ID: CL-36424714
// Cuda compilation tools, release 13.0, V13.0.88
// Based on NVVM 20.0.0
//

.version 9.0
.target sm_100
.address_size 64

	// .globl	_Z3addP4Datai

.visible .entry _Z3addP4Datai(
	.param .u64 .ptr .align 1 _Z3addP4Datai_param_0,
	.param .u32 _Z3addP4Datai_param_1
)
{
	.reg .pred 	%p<2>;
	.reg .b32 	%r<6>;
	.reg .b64 	%rd<5>;
	.reg .b64 	%fd<4>;

	ld.param.u64 	%rd1, [_Z3addP4Datai_param_0];
	ld.param.u32 	%r2, [_Z3addP4Datai_param_1];
	mov.u32 	%r3, %ctaid.x;
	mov.u32 	%r4, %ntid.x;
	mov.u32 	%r5, %tid.x;
	mad.lo.s32 	%r1, %r3, %r4, %r5;
	setp.ge.s32 	%p1, %r1, %r2;
	@%p1 bra 	$L__BB0_2;
	cvta.to.global.u64 	%rd2, %rd1;
	mul.wide.s32 	%rd3, %r1, 24;
	add.s64 	%rd4, %rd2, %rd3;
	ld.global.f64 	%fd1, [%rd4];
	ld.global.f64 	%fd2, [%rd4+8];
	add.f64 	%fd3, %fd1, %fd2;
	st.global.f64 	[%rd4+16], %fd3;
$L__BB0_2:
	ret;

}


// ===== COMPILED SASS (sm_100) =====

	.target	sm_100

	.elftype	@"ET_EXEC"


//--------------------- .note.nv.tkinfo           --------------------------
	.section	.note.nv.tkinfo,"",@"SHT_NOTE"
	.sectionflags	@"SHF_NOTE_NV_TKINFO"
	.tkinfo
        /*0018*/ 	.word	0x00000002
        /*0030*/ 	.string	""
        /*0030*/ 	.string	"ptxas"
        /*0030*/ 	.string	"Cuda compilation tools, release 13.0, V13.0.88"
        /*0030*/ 	.string	"Build cuda_13.0.r13.0/compiler.36424714_0"
        /*0030*/ 	.string	"-arch sm_100 -m 64 "



//--------------------- .note.nv.cuinfo           --------------------------
	.section	.note.nv.cuinfo,"",@"SHT_NOTE"
	.sectionflags	@"SHF_NOTE_NV_CUINFO"
        /*0018*/ 	.short	0x0002
        /*001a*/ 	.short	0x0064
        /*001c*/ 	.short	0x0082
	.zero		2


//--------------------- .nv.info                  --------------------------
	.section	.nv.info,"",@"SHT_CUDA_INFO"
	.align	4


	//----- nvinfo : EIATTR_REGCOUNT
	.align		4
        /*0000*/ 	.byte	0x04, 0x2f
        /*0002*/ 	.short	(.L_1 - .L_0)
	.align		4
.L_0:
        /*0004*/ 	.word	index@(_Z3addP4Datai)
        /*0008*/ 	.word	0x0000000a


	//----- nvinfo : EIATTR_FRAME_SIZE
	.align		4
.L_1:
        /*000c*/ 	.byte	0x04, 0x11
        /*000e*/ 	.short	(.L_3 - .L_2)
	.align		4
.L_2:
        /*0010*/ 	.word	index@(_Z3addP4Datai)
        /*0014*/ 	.word	0x00000000


	//----- nvinfo : EIATTR_MIN_STACK_SIZE
	.align		4
.L_3:
        /*0018*/ 	.byte	0x04, 0x12
        /*001a*/ 	.short	(.L_5 - .L_4)
	.align		4
.L_4:
        /*001c*/ 	.word	index@(_Z3addP4Datai)
        /*0020*/ 	.word	0x00000000
.L_5:


//--------------------- .nv.compat                --------------------------
	.section	.nv.compat,"",@"SHT_CUDA_COMPAT_INFO"
	.align	4
        /*0000*/ 	.byte	0x02, 0x09, 0x00, 0x00, 0x02, 0x02, 0x01, 0x00, 0x02, 0x05, 0x05, 0x00, 0x03, 0x07, 0x01, 0x01
        /*0010*/ 	.byte	0x02, 0x03, 0x00, 0x00, 0x02, 0x06, 0x01, 0x00, 0x04, 0x0b, 0x08, 0x00, 0x01, 0x00, 0x00, 0x00
        /*0020*/ 	.byte	0x00, 0x00, 0x00, 0x00


//--------------------- .nv.info._Z3addP4Datai    --------------------------
	.section	.nv.info._Z3addP4Datai,"",@"SHT_CUDA_INFO"
	.sectionflags	@""
	.align	4


	//----- nvinfo : EIATTR_CUDA_API_VERSION
	.align		4
        /*0000*/ 	.byte	0x04, 0x37
        /*0002*/ 	.short	(.L_7 - .L_6)
.L_6:
        /*0004*/ 	.word	0x00000082


	//----- nvinfo : EIATTR_KPARAM_INFO
	.align		4
.L_7:
        /*0008*/ 	.byte	0x04, 0x17
        /*000a*/ 	.short	(.L_9 - .L_8)
.L_8:
        /*000c*/ 	.word	0x00000000
        /*0010*/ 	.short	0x0001
        /*0012*/ 	.short	0x0008
        /*0014*/ 	.byte	0x00, 0xf0, 0x11, 0x00


	//----- nvinfo : EIATTR_KPARAM_INFO
	.align		4
.L_9:
        /*0018*/ 	.byte	0x04, 0x17
        /*001a*/ 	.short	(.L_11 - .L_10)
.L_10:
        /*001c*/ 	.word	0x00000000
        /*0020*/ 	.short	0x0000
        /*0022*/ 	.short	0x0000
        /*0024*/ 	.byte	0x00, 0xf5, 0x21, 0x00


	//----- nvinfo : EIATTR_SPARSE_MMA_MASK
	.align		4
.L_11:
        /*0028*/ 	.byte	0x03, 0x50
        /*002a*/ 	.short	0x0000


	//----- nvinfo : EIATTR_MAXREG_COUNT
	.align		4
        /*002c*/ 	.byte	0x03, 0x1b
        /*002e*/ 	.short	0x00ff


	//----- nvinfo : EIATTR_MERCURY_ISA_VERSION
	.align		4
        /*0030*/ 	.byte	0x03, 0x5f
        /*0032*/ 	.short	0x0101


	//----- nvinfo : EIATTR_VRC_CTA_INIT_COUNT
	.align		4
        /*0034*/ 	.byte	0x02, 0x4a
	.zero		1
	.zero		1


	//----- nvinfo : EIATTR_EXIT_INSTR_OFFSETS
	.align		4
        /*0038*/ 	.byte	0x04, 0x1c
        /*003a*/ 	.short	(.L_13 - .L_12)


	//   ....[0]....
.L_12:
        /*003c*/ 	.word	0x00000070


	//   ....[1]....
        /*0040*/ 	.word	0x000000f0


	//----- nvinfo : EIATTR_CBANK_PARAM_SIZE
	.align		4
.L_13:
        /*0044*/ 	.byte	0x03, 0x19
        /*0046*/ 	.short	0x000c


	//----- nvinfo : EIATTR_PARAM_CBANK
	.align		4
        /*0048*/ 	.byte	0x04, 0x0a
        /*004a*/ 	.short	(.L_15 - .L_14)
	.align		4
.L_14:
        /*004c*/ 	.word	index@(.nv.constant0._Z3addP4Datai)
        /*0050*/ 	.short	0x0380
        /*0052*/ 	.short	0x000c


	//----- nvinfo : EIATTR_SW_WAR
	.align		4
.L_15:
        /*0054*/ 	.byte	0x04, 0x36
        /*0056*/ 	.short	(.L_17 - .L_16)
.L_16:
        /*0058*/ 	.word	0x00000008
.L_17:


//--------------------- .nv.callgraph             --------------------------
	.section	.nv.callgraph,"",@"SHT_CUDA_CALLGRAPH"
	.align	4
	.sectionentsize	8
	.align		4
        /*0000*/ 	.word	0x00000000
	.align		4
        /*0004*/ 	.word	0xffffffff
	.align		4
        /*0008*/ 	.word	0x00000000
	.align		4
        /*000c*/ 	.word	0xfffffffe
	.align		4
        /*0010*/ 	.word	0x00000000
	.align		4
        /*0014*/ 	.word	0xfffffffd
	.align		4
        /*0018*/ 	.word	0x00000000
	.align		4
        /*001c*/ 	.word	0xfffffffc


//--------------------- .text._Z3addP4Datai       --------------------------
	.section	.text._Z3addP4Datai,"ax",@progbits
	.align	128
        .global         _Z3addP4Datai
        .type           _Z3addP4Datai,@function
        .size           _Z3addP4Datai,(.L_x_1 - _Z3addP4Datai)
        .other          _Z3addP4Datai,@"STO_CUDA_ENTRY STV_DEFAULT"
_Z3addP4Datai:
.text._Z3addP4Datai:
[----:B------:R-:W-:Y:S01]  /*0000*/  LDC R1, c[0x0][0x37c] ;  /* 0x0000df00ff017b82 */ /* 0x000fe20000000800 */
[----:B------:R-:W0:Y:S07]  /*0010*/  S2R R0, SR_TID.X ;  /* 0x0000000000007919 */ /* 0x000e2e0000002100 */
[----:B------:R-:W0:Y:S01]  /*0020*/  S2UR UR4, SR_CTAID.X ;  /* 0x00000000000479c3 */ /* 0x000e220000002500 */
[----:B------:R-:W1:Y:S07]  /*0030*/  LDCU UR5, c[0x0][0x388] ;  /* 0x00007100ff0577ac */ /* 0x000e6e0008000800 */
[----:B------:R-:W0:Y:S02]  /*0040*/  LDC R5, c[0x0][0x360] ;  /* 0x0000d800ff057b82 */ /* 0x000e240000000800 */
[----:B0-----:R-:W-:-:S05]  /*0050*/  IMAD R5, R5, UR4, R0 ;  /* 0x0000000405057c24 */ /* 0x001fca000f8e0200 */
[----:B-1----:R-:W-:-:S13]  /*0060*/  ISETP.GE.AND P0, PT, R5, UR5, PT ;  /* 0x0000000505007c0c */ /* 0x002fda000bf06270 */
[----:B------:R-:W-:Y:S05]  /*0070*/  @P0 EXIT ;  /* 0x000000000000094d */ /* 0x000fea0003800000 */
[----:B------:R-:W0:Y:S01]  /*0080*/  LDC.64 R2, c[0x0][0x380] ;  /* 0x0000e000ff027b82 */ /* 0x000e220000000a00 */
[----:B------:R-:W1:Y:S01]  /*0090*/  LDCU.64 UR4, c[0x0][0x358] ;  /* 0x00006b00ff0477ac */ /* 0x000e620008000a00 */
[----:B0-----:R-:W-:-:S05]  /*00a0*/  IMAD.WIDE R2, R5, 0x18, R2 ;  /* 0x0000001805027825 */ /* 0x001fca00078e0202 */
[----:B-1----:R-:W2:Y:S04]  /*00b0*/  LDG.E.64 R4, desc[UR4][R2.64] ;  /* 0x0000000402047981 */ /* 0x002ea8000c1e1b00 */
[----:B------:R-:W2:Y:S02]  /*00c0*/  LDG.E.64 R6, desc[UR4][R2.64+0x8] ;  /* 0x0000080402067981 */ /* 0x000ea4000c1e1b00 */
[----:B--2---:R-:W-:-:S07]  /*00d0*/  DADD R4, R4, R6 ;  /* 0x0000000004047229 */ /* 0x004fce0000000006 */
[----:B------:R-:W-:Y:S01]  /*00e0*/  STG.E.64 desc[UR4][R2.64+0x10], R4 ;  /* 0x0000100402007986 */ /* 0x000fe2000c101b04 */
[----:B------:R-:W-:Y:S05]  /*00f0*/  EXIT ;  /* 0x000000000000794d */ /* 0x000fea0003800000 */
.L_x_0:
[----:B------:R-:W-:-:S00]  /*0100*/  BRA `(.L_x_0) ;  /* 0xfffffffc00fc7947 */ /* 0x000fc0000383ffff */
[----:B------:R-:W-:-:S00]  /*0110*/  NOP ;  /* 0x0000000000007918 */ /* 0x000fc00000000000 */
        /* <DEDUP_REMOVED lines=14> */
.L_x_1:


//--------------------- .nv.shared.reserved.0     --------------------------
	.section	.nv.shared.reserved.0,"aw",@nobits
	.weak		__nv_reservedSMEM_offset_0_alias
	.size		__nv_reservedSMEM_offset_0_alias, 0, 64
	.other		__nv_reservedSMEM_offset_0_alias,@"STO_CUDA_RESERVED_SHARED STV_DEFAULT"
__nv_reservedSMEM_offset_0_alias:
	.zero		0
	.zero		64


//--------------------- .nv.constant0._Z3addP4Datai --------------------------
	.section	.nv.constant0._Z3addP4Datai,"a",@progbits
	.sectionflags	@""
	.align	4
.nv.constant0._Z3addP4Datai:
	.zero		908


//--------------------- SYMBOLS --------------------------

	.type		.nv.reservedSmem.offset0,@object
	.size		.nv.reservedSmem.offset0,0x4
